	.headerflags	@"EF_CUDA_TEXMODE_UNIFIED EF_CUDA_64BIT_ADDRESS EF_CUDA_ACCELERATORS EF_CUDA_SM90 EF_CUDA_VIRTUAL_SM(EF_CUDA_SM90)"
	.elftype	@"ET_EXEC"


//--------------------- .nv.info                  --------------------------
	.section	.nv.info,"",@"SHT_CUDA_INFO"
	.align	4


	//----- nvinfo : EIATTR_REGCOUNT
	.align		4
        /*0000*/ 	.byte	0x04, 0x2f
        /*0002*/ 	.short	(.L_3 - .L_2)
	.align		4
.L_2:
        /*0004*/ 	.word	index@(triton_poi_fused__native_batch_norm_legit_no_training_convolution_hardtanh_46)
        /*0008*/ 	.word	0x0000001a


	//----- nvinfo : EIATTR_MIN_STACK_SIZE
	.align		4
.L_3:
        /*000c*/ 	.byte	0x04, 0x12
        /*000e*/ 	.short	(.L_5 - .L_4)
	.align		4
.L_4:
        /*0010*/ 	.word	index@(triton_poi_fused__native_batch_norm_legit_no_training_convolution_hardtanh_46)
        /*0014*/ 	.word	0x00000000


	//----- nvinfo : EIATTR_FRAME_SIZE
	.align		4
.L_5:
        /*0018*/ 	.byte	0x04, 0x11
        /*001a*/ 	.short	(.L_7 - .L_6)
	.align		4
.L_6:
        /*001c*/ 	.word	index@(triton_poi_fused__native_batch_norm_legit_no_training_convolution_hardtanh_46)
        /*0020*/ 	.word	0x00000000


	//----- nvinfo : EIATTR_MIN_STACK_SIZE
	.align		4
.L_7:
        /*0024*/ 	.byte	0x04, 0x12
        /*0026*/ 	.short	(.L_9 - .L_8)
	.align		4
.L_8:
        /*0028*/ 	.word	index@(triton_poi_fused__native_batch_norm_legit_no_training_convolution_hardtanh_46)
        /*002c*/ 	.word	0x00000000
.L_9:


//--------------------- .nv.info.triton_poi_fused__native_batch_norm_legit_no_training_convolution_hardtanh_46 --------------------------
	.section	.nv.info.triton_poi_fused__native_batch_norm_legit_no_training_convolution_hardtanh_46,"",@"SHT_CUDA_INFO"
	.sectionflags	@""
	.align	4


	//----- nvinfo : EIATTR_CUDA_API_VERSION
	.align		4
        /*0000*/ 	.byte	0x04, 0x37
        /*0002*/ 	.short	(.L_11 - .L_10)
.L_10:
        /*0004*/ 	.word	0x0000007c


	//----- nvinfo : EIATTR_KPARAM_INFO
	.align		4
.L_11:
        /*0008*/ 	.byte	0x04, 0x17
        /*000a*/ 	.short	(.L_13 - .L_12)
.L_12:
        /*000c*/ 	.word	0x00000000
        /*0010*/ 	.short	0x0007
        /*0012*/ 	.short	0x0038
        /*0014*/ 	.byte	0x00, 0xf0, 0x11, 0x00


	//----- nvinfo : EIATTR_KPARAM_INFO
	.align		4
.L_13:
        /*0018*/ 	.byte	0x04, 0x17
        /*001a*/ 	.short	(.L_15 - .L_14)
.L_14:
        /*001c*/ 	.word	0x00000000
        /*0020*/ 	.short	0x0006
        /*0022*/ 	.short	0x0030
        /*0024*/ 	.byte	0x00, 0xf4, 0x21, 0x00


	//----- nvinfo : EIATTR_KPARAM_INFO
	.align		4
.L_15:
        /*0028*/ 	.byte	0x04, 0x17
        /*002a*/ 	.short	(.L_17 - .L_16)
.L_16:
        /*002c*/ 	.word	0x00000000
        /*0030*/ 	.short	0x0005
        /*0032*/ 	.short	0x0028
        /*0034*/ 	.byte	0x00, 0xf4, 0x21, 0x00


	//----- nvinfo : EIATTR_KPARAM_INFO
	.align		4
.L_17:
        /*0038*/ 	.byte	0x04, 0x17
        /*003a*/ 	.short	(.L_19 - .L_18)
.L_18:
        /*003c*/ 	.word	0x00000000
        /*0040*/ 	.short	0x0004
        /*0042*/ 	.short	0x0020
        /*0044*/ 	.byte	0x00, 0xf4, 0x21, 0x00


	//----- nvinfo : EIATTR_KPARAM_INFO
	.align		4
.L_19:
        /*0048*/ 	.byte	0x04, 0x17
        /*004a*/ 	.short	(.L_21 - .L_20)
.L_20:
        /*004c*/ 	.word	0x00000000
        /*0050*/ 	.short	0x0003
        /*0052*/ 	.short	0x0018
        /*0054*/ 	.byte	0x00, 0xf4, 0x21, 0x00


	//----- nvinfo : EIATTR_KPARAM_INFO
	.align		4
.L_21:
        /*0058*/ 	.byte	0x04, 0x17
        /*005a*/ 	.short	(.L_23 - .L_22)
.L_22:
        /*005c*/ 	.word	0x00000000
        /*0060*/ 	.short	0x0002
        /*0062*/ 	.short	0x0010
        /*0064*/ 	.byte	0x00, 0xf4, 0x21, 0x00


	//----- nvinfo : EIATTR_KPARAM_INFO
	.align		4
.L_23:
        /*0068*/ 	.byte	0x04, 0x17
        /*006a*/ 	.short	(.L_25 - .L_24)
.L_24:
        /*006c*/ 	.word	0x00000000
        /*0070*/ 	.short	0x0001
        /*0072*/ 	.short	0x0008
        /*0074*/ 	.byte	0x00, 0xf4, 0x21, 0x00


	//----- nvinfo : EIATTR_KPARAM_INFO
	.align		4
.L_25:
        /*0078*/ 	.byte	0x04, 0x17
        /*007a*/ 	.short	(.L_27 - .L_26)
.L_26:
        /*007c*/ 	.word	0x00000000
        /*0080*/ 	.short	0x0000
        /*0082*/ 	.short	0x0000
        /*0084*/ 	.byte	0x00, 0xf4, 0x21, 0x00


	//----- nvinfo : EIATTR_SPARSE_MMA_MASK
	.align		4
.L_27:
        /*0088*/ 	.byte	0x03, 0x50
        /*008a*/ 	.short	0x0000


	//----- nvinfo : EIATTR_MAXREG_COUNT
	.align		4
        /*008c*/ 	.byte	0x03, 0x1b
        /*008e*/ 	.short	0x00ff


	//----- nvinfo : EIATTR_EXIT_INSTR_OFFSETS
	.align		4
        /*0090*/ 	.byte	0x04, 0x1c
        /*0092*/ 	.short	(.L_29 - .L_28)


	//   ....[0]....
.L_28:
        /*0094*/ 	.word	0x000004e0


	//   ....[1]....
        /*0098*/ 	.word	0x00000500


	//----- nvinfo : EIATTR_REQNTID
	.align		4
.L_29:
        /*009c*/ 	.byte	0x04, 0x10
        /*009e*/ 	.short	(.L_31 - .L_30)
.L_30:
        /*00a0*/ 	.word	0x00000080
        /*00a4*/ 	.word	0x00000001
        /*00a8*/ 	.word	0x00000001


	//----- nvinfo : EIATTR_CBANK_PARAM_SIZE
	.align		4
.L_31:
        /*00ac*/ 	.byte	0x03, 0x19
        /*00ae*/ 	.short	0x003c


	//----- nvinfo : EIATTR_PARAM_CBANK
	.align		4
        /*00b0*/ 	.byte	0x04, 0x0a
        /*00b2*/ 	.short	(.L_33 - .L_32)
	.align		4
.L_32:
        /*00b4*/ 	.word	index@(.nv.constant0.triton_poi_fused__native_batch_norm_legit_no_training_convolution_hardtanh_46)
        /*00b8*/ 	.short	0x0210
        /*00ba*/ 	.short	0x003c


	//----- nvinfo : EIATTR_SW_WAR
	.align		4
.L_33:
        /*00bc*/ 	.byte	0x04, 0x36
        /*00be*/ 	.short	(.L_35 - .L_34)
.L_34:
        /*00c0*/ 	.word	0x00000008
.L_35:


//--------------------- .nv.callgraph             --------------------------
	.section	.nv.callgraph,"",@"SHT_CUDA_CALLGRAPH"
	.align	4
	.sectionentsize	8
	.align		4
        /*0000*/ 	.word	0x00000000
	.align		4
        /*0004*/ 	.word	0xffffffff
	.align		4
        /*0008*/ 	.word	0x00000000
	.align		4
        /*000c*/ 	.word	0xfffffffe
	.align		4
        /*0010*/ 	.word	0x00000000
	.align		4
        /*0014*/ 	.word	0xfffffffd
	.align		4
        /*0018*/ 	.word	0x00000000
	.align		4
        /*001c*/ 	.word	0xfffffffc


//--------------------- .nv.constant4             --------------------------
	.section	.nv.constant4,"a",@progbits
	.align	8
	.align		8
.nv.constant4:
        /*0000*/ 	.dword	_$_str
	.align		8
        /*0008*/ 	.dword	_$_str_$_2


//--------------------- .text.triton_poi_fused__native_batch_norm_legit_no_training_convolution_hardtanh_46 --------------------------
	.section	.text.triton_poi_fused__native_batch_norm_legit_no_training_convolution_hardtanh_46,"ax",@progbits
	.align	128
        .global         triton_poi_fused__native_batch_norm_legit_no_training_convolution_hardtanh_46
        .type           triton_poi_fused__native_batch_norm_legit_no_training_convolution_hardtanh_46,@function
        .size           triton_poi_fused__native_batch_norm_legit_no_training_convolution_hardtanh_46,(.L_x_1 - triton_poi_fused__native_batch_norm_legit_no_training_convolution_hardtanh_46)
        .other          triton_poi_fused__native_batch_norm_legit_no_training_convolution_hardtanh_46,@"STO_CUDA_ENTRY STV_DEFAULT"
triton_poi_fused__native_batch_norm_legit_no_training_convolution_hardtanh_46:
.text.triton_poi_fused__native_batch_norm_legit_no_training_convolution_hardtanh_46:
[----:B------:R-:W0:Y:S01]  /*0000*/  LDC R1, c[0x0][0x28] ;  /* 0x00000a00ff017b82 */ /* 0x000e220000000800 */
[----:B------:R-:W1:Y:S07]  /*0010*/  S2R R0, SR_TID.X ;  /* 0x0000000000007919 */ /* 0x000e6e0000002100 */
[----:B------:R-:W2:Y:S01]  /*0020*/  LDC.64 R2, c[0x0][0x228] ;  /* 0x00008a00ff027b82 */ /* 0x000ea20000000a00 */
[----:B------:R-:W-:Y:S01]  /*0030*/  CS2R R6, SRZ ;  /* 0x0000000000067805 */ /* 0x000fe2000001ff00 */
[----:B------:R-:W-:Y:S01]  /*0040*/  ULDC.64 UR4, c[0x0][0x208] ;  /* 0x0000820000047ab9 */ /* 0x000fe20000000a00 */
[----:B------:R-:W3:Y:S05]  /*0050*/  S2R R5, SR_CTAID.X ;  /* 0x0000000000057919 */ /* 0x000eea0000002500 */
[----:B------:R-:W4:Y:S08]  /*0060*/  LDC.64 R16, c[0x0][0x218] ;  /* 0x00008600ff107b82 */ /* 0x000f300000000a00 */
[----:B------:R-:W5:Y:S08]  /*0070*/  LDC.64 R18, c[0x0][0x220] ;  /* 0x00008800ff127b82 */ /* 0x000f700000000a00 */
[----:B------:R-:W5:Y:S01]  /*0080*/  LDC.64 R20, c[0x0][0x230] ;  /* 0x00008c00ff147b82 */ /* 0x000f620000000a00 */
[----:B-1----:R-:W-:-:S07]  /*0090*/  SHF.L.U32 R0, R0, 0x1, RZ ;  /* 0x0000000100007819 */ /* 0x002fce00000006ff */
[----:B------:R-:W1:Y:S01]  /*00a0*/  LDC.64 R14, c[0x0][0x238] ;  /* 0x00008e00ff0e7b82 */ /* 0x000e620000000a00 */
[----:B------:R-:W-:-:S04]  /*00b0*/  LOP3.LUT R0, R0, 0xfe, RZ, 0xc0, !PT ;  /* 0x000000fe00007812 */ /* 0x000fc800078ec0ff */
[----:B---3--:R-:W-:-:S04]  /*00c0*/  LEA R0, R5, R0, 0x8 ;  /* 0x0000000005007211 */ /* 0x008fc800078e40ff */
[C---:B------:R-:W-:Y:S01]  /*00d0*/  ISETP.GE.AND P0, PT, R0.reuse, 0xd380, PT ;  /* 0x0000d3800000780c */ /* 0x040fe20003f06270 */
[----:B------:R-:W-:-:S05]  /*00e0*/  IMAD.HI R4, R0, 0x4d77397f, RZ ;  /* 0x4d77397f00047827 */ /* 0x000fca00078e02ff */
[----:B------:R-:W-:-:S04]  /*00f0*/  SHF.R.U32.HI R5, RZ, 0x1f, R4 ;  /* 0x0000001fff057819 */ /* 0x000fc80000011604 */
[----:B------:R-:W-:-:S05]  /*0100*/  LEA.HI.SX32 R5, R4, R5, 0x18 ;  /* 0x0000000504057211 */ /* 0x000fca00078fc2ff */
[----:B------:R-:W-:Y:S02]  /*0110*/  IMAD R12, R5, -0x34e, R0 ;  /* 0xfffffcb2050c7824 */ /* 0x000fe400078e0200 */
[----:B------:R-:W3:Y:S02]  /*0120*/  LDC.64 R4, c[0x0][0x210] ;  /* 0x00008400ff047b82 */ /* 0x000ee40000000a00 */
[----:B--2---:R-:W-:-:S05]  /*0130*/  IMAD.WIDE R2, R12, 0x4, R2 ;  /* 0x000000040c027825 */ /* 0x004fca00078e0202 */
[----:B------:R2:W3:Y:S01]  /*0140*/  @!P0 LDG.E.EL.64 R6, desc[UR4][R2.64] ;  /* 0x0000000402068981 */ /* 0x0004e2000c2e1b00 */
[----:B------:R-:W-:Y:S02]  /*0150*/  CS2R R8, SRZ ;  /* 0x0000000000087805 */ /* 0x000fe4000001ff00 */
[----:B------:R-:W-:Y:S01]  /*0160*/  CS2R R10, SRZ ;  /* 0x00000000000a7805 */ /* 0x000fe2000001ff00 */
[----:B----4-:R-:W-:-:S04]  /*0170*/  IMAD.WIDE R16, R12, 0x4, R16 ;  /* 0x000000040c107825 */ /* 0x010fc800078e0210 */
[C---:B-----5:R-:W-:Y:S01]  /*0180*/  IMAD.WIDE R18, R12.reuse, 0x4, R18 ;  /* 0x000000040c127825 */ /* 0x060fe200078e0212 */
[----:B------:R4:W5:Y:S01]  /*0190*/  @!P0 LDG.E.EL.64 R8, desc[UR4][R16.64] ;  /* 0x0000000410088981 */ /* 0x000962000c2e1b00 */
[----:B--2---:R-:W-:Y:S02]  /*01a0*/  CS2R R2, SRZ ;  /* 0x0000000000027805 */ /* 0x004fe4000001ff00 */
[----:B0-----:R-:W-:-:S04]  /*01b0*/  IMAD.WIDE R20, R12, 0x4, R20 ;  /* 0x000000040c147825 */ /* 0x001fc800078e0214 */
[----:B-1----:R-:W-:Y:S01]  /*01c0*/  IMAD.WIDE R22, R12, 0x4, R14 ;  /* 0x000000040c167825 */ /* 0x002fe200078e020e */
[----:B------:R-:W2:Y:S03]  /*01d0*/  @!P0 LDG.E.EL.64 R2, desc[UR4][R18.64] ;  /* 0x0000000412028981 */ /* 0x000ea6000c2e1b00 */
[----:B---3--:R-:W-:-:S05]  /*01e0*/  IMAD.WIDE R4, R0, 0x4, R4 ;  /* 0x0000000400047825 */ /* 0x008fca00078e0204 */
[----:B------:R-:W5:Y:S01]  /*01f0*/  @!P0 LDG.E.64 R10, desc[UR4][R4.64] ;  /* 0x00000004040a8981 */ /* 0x000f62000c1e1b00 */
[----:B------:R-:W-:Y:S02]  /*0200*/  CS2R R12, SRZ ;  /* 0x00000000000c7805 */ /* 0x000fe4000001ff00 */
[----:B------:R-:W-:-:S04]  /*0210*/  CS2R R14, SRZ ;  /* 0x00000000000e7805 */ /* 0x000fc8000001ff00 */
[----:B------:R-:W3:Y:S04]  /*0220*/  @!P0 LDG.E.EL.64 R12, desc[UR4][R20.64] ;  /* 0x00000004140c8981 */ /* 0x000ee8000c2e1b00 */
[----:B------:R-:W3:Y:S01]  /*0230*/  @!P0 LDG.E.EL.64 R14, desc[UR4][R22.64] ;  /* 0x00000004160e8981 */ /* 0x000ee2000c2e1b00 */
[----:B------:R-:W-:Y:S01]  /*0240*/  FADD R6, R6, 9.9999997473787516356e-06 ;  /* 0x3727c5ac06067421 */ /* 0x000fe20000000000 */
[----:B------:R-:W-:-:S03]  /*0250*/  FADD R7, R7, 9.9999997473787516356e-06 ;  /* 0x3727c5ac07077421 */ /* 0x000fc60000000000 */
[----:B----4-:R-:W0:Y:S08]  /*0260*/  MUFU.SQRT R16, R6 ;  /* 0x0000000600107308 */ /* 0x010e300000002000 */
[----:B------:R-:W1:Y:S01]  /*0270*/  MUFU.SQRT R17, R7 ;  /* 0x0000000700117308 */ /* 0x000e620000002000 */
[C---:B0-----:R-:W-:Y:S02]  /*0280*/  FSETP.GT.AND P1, PT, R16.reuse, 8.50705917302346158658e+37, PT ;  /* 0x7e8000001000780b */ /* 0x041fe40003f24000 */
[----:B------:R-:W-:-:S02]  /*0290*/  FSETP.GEU.AND P3, PT, R16, 1.175494350822287508e-38, PT ;  /* 0x008000001000780b */ /* 0x000fc40003f6e000 */
[C---:B-1----:R-:W-:Y:S02]  /*02a0*/  FSETP.GT.AND P2, PT, R17.reuse, 8.50705917302346158658e+37, PT ;  /* 0x7e8000001100780b */ /* 0x042fe40003f44000 */
[----:B------:R-:W-:-:S07]  /*02b0*/  FSETP.GEU.AND P4, PT, R17, 1.175494350822287508e-38, PT ;  /* 0x008000001100780b */ /* 0x000fce0003f8e000 */
[----:B------:R-:W-:Y:S01]  /*02c0*/  @P1 FMUL R16, R16, 0.25 ;  /* 0x3e80000010101820 */ /* 0x000fe20000400000 */
[----:B------:R-:W-:-:S03]  /*02d0*/  HFMA2.MMA R6, -RZ, RZ, 1.625, 0 ;  /* 0x3e800000ff067435 */ /* 0x000fc600000001ff */
[----:B------:R-:W-:Y:S01]  /*02e0*/  @!P3 FMUL R16, R16, 16777216 ;  /* 0x4b8000001010b820 */ /* 0x000fe20000400000 */
[----:B------:R-:W-:-:S04]  /*02f0*/  @P2 FMUL R17, R17, 0.25 ;  /* 0x3e80000011112820 */ /* 0x000fc80000400000 */
[----:B------:R-:W-:Y:S01]  /*0300*/  @!P4 FMUL R17, R17, 16777216 ;  /* 0x4b8000001111c820 */ /* 0x000fe20000400000 */
[----:B------:R-:W0:Y:S01]  /*0310*/  MUFU.RCP R16, R16 ;  /* 0x0000001000107308 */ /* 0x000e220000001000 */
[----:B------:R-:W-:-:S07]  /*0320*/  FSEL R7, R6, 1, P1 ;  /* 0x3f80000006077808 */ /* 0x000fce0000800000 */
[----:B------:R-:W1:Y:S01]  /*0330*/  MUFU.RCP R17, R17 ;  /* 0x0000001100117308 */ /* 0x000e620000001000 */
[----:B------:R-:W-:Y:S01]  /*0340*/  FSEL R6, R6, 1, P2 ;  /* 0x3f80000006067808 */ /* 0x000fe20001000000 */
[----:B------:R-:W-:Y:S01]  /*0350*/  @!P3 FMUL R7, R7, 16777216 ;  /* 0x4b8000000707b820 */ /* 0x000fe20000400000 */
[----:B-----5:R-:W-:Y:S01]  /*0360*/  FADD R8, R8, R10 ;  /* 0x0000000a08087221 */ /* 0x020fe20000000000 */
[----:B------:R-:W-:Y:S02]  /*0370*/  FADD R9, R9, R11 ;  /* 0x0000000b09097221 */ /* 0x000fe40000000000 */
[----:B------:R-:W-:Y:S01]  /*0380*/  @!P4 FMUL R6, R6, 16777216 ;  /* 0x4b8000000606c820 */ /* 0x000fe20000400000 */
[----:B0-----:R-:W-:Y:S01]  /*0390*/  FMUL R7, R16, R7 ;  /* 0x0000000710077220 */ /* 0x001fe20000400000 */
[----:B--2---:R-:W-:Y:S01]  /*03a0*/  FADD R2, R8, -R2 ;  /* 0x8000000208027221 */ /* 0x004fe20000000000 */
[----:B------:R-:W-:Y:S01]  /*03b0*/  FADD R3, R9, -R3 ;  /* 0x8000000309037221 */ /* 0x000fe20000000000 */
[----:B-1----:R-:W-:-:S02]  /*03c0*/  FMUL R6, R17, R6 ;  /* 0x0000000611067220 */ /* 0x002fc40000400000 */
[----:B------:R-:W-:Y:S02]  /*03d0*/  FMUL R7, R2, R7 ;  /* 0x0000000702077220 */ /* 0x000fe40000400000 */
[----:B------:R-:W-:Y:S02]  /*03e0*/  FMUL R6, R3, R6 ;  /* 0x0000000603067220 */ /* 0x000fe40000400000 */
[----:B---3--:R-:W-:Y:S01]  /*03f0*/  FFMA R7, R7, R12, R14 ;  /* 0x0000000c07077223 */ /* 0x008fe2000000000e */
[----:B------:R-:W0:Y:S01]  /*0400*/  LDC.64 R2, c[0x0][0x240] ;  /* 0x00009000ff027b82 */ /* 0x000e220000000a00 */
[----:B------:R-:W-:-:S03]  /*0410*/  FFMA R6, R6, R13, R15 ;  /* 0x0000000d06067223 */ /* 0x000fc6000000000f */
[C---:B------:R-:W-:Y:S02]  /*0420*/  FSETP.GTU.AND P1, PT, R7.reuse, RZ, PT ;  /* 0x000000ff0700720b */ /* 0x040fe40003f2c000 */
[C---:B------:R-:W-:Y:S02]  /*0430*/  FSETP.GTU.AND P2, PT, R6.reuse, RZ, PT ;  /* 0x000000ff0600720b */ /* 0x040fe40003f4c000 */
[----:B------:R-:W-:Y:S02]  /*0440*/  FSEL R10, R7, RZ, P1 ;  /* 0x000000ff070a7208 */ /* 0x000fe40000800000 */
[----:B------:R-:W-:Y:S02]  /*0450*/  FSEL R11, R6, RZ, P2 ;  /* 0x000000ff060b7208 */ /* 0x000fe40001000000 */
[C---:B------:R-:W-:Y:S02]  /*0460*/  FSETP.GEU.AND P1, PT, R10.reuse, 6, PT ;  /* 0x40c000000a00780b */ /* 0x040fe40003f2e000 */
[----:B------:R-:W-:Y:S01]  /*0470*/  FSETP.GEU.AND P2, PT, R11, 6, PT ;  /* 0x40c000000b00780b */ /* 0x000fe20003f4e000 */
[----:B------:R1:W-:Y:S01]  /*0480*/  @!P0 STG.E.64 desc[UR4][R4.64], R8 ;  /* 0x0000000804008986 */ /* 0x0003e2000c101b04 */
[----:B------:R-:W-:-:S02]  /*0490*/  FSETP.NAN.AND P3, PT, R10, R10, PT ;  /* 0x0000000a0a00720b */ /* 0x000fc40003f68000 */
[----:B------:R-:W-:Y:S01]  /*04a0*/  FSETP.NAN.AND P4, PT, R11, R11, PT ;  /* 0x0000000b0b00720b */ /* 0x000fe20003f88000 */
[----:B0-----:R-:W-:-:S06]  /*04b0*/  IMAD.WIDE R2, R0, 0x4, R2 ;  /* 0x0000000400027825 */ /* 0x001fcc00078e0202 */
[----:B------:R-:W-:Y:S02]  /*04c0*/  @P1 SEL R10, R10, 0x40c00000, P3 ;  /* 0x40c000000a0a1807 */ /* 0x000fe40001800000 */
[----:B------:R-:W-:Y:S01]  /*04d0*/  @P2 SEL R11, R11, 0x40c00000, P4 ;  /* 0x40c000000b0b2807 */ /* 0x000fe20002000000 */
[----:B------:R-:W-:Y:S06]  /*04e0*/  @P0 EXIT ;  /* 0x000000000000094d */ /* 0x000fec0003800000 */
[----:B------:R-:W-:Y:S01]  /*04f0*/  STG.E.64 desc[UR4][R2.64], R10 ;  /* 0x0000000a02007986 */ /* 0x000fe2000c101b04 */
[----:B------:R-:W-:Y:S05]  /*0500*/  EXIT ;  /* 0x000000000000794d */ /* 0x000fea0003800000 */
.L_x_0:
[----:B------:R-:W-:-:S00]  /*0510*/  BRA `(.L_x_0) ;  /* 0xfffffffc00fc7947 */ /* 0x000fc0000383ffff */
[----:B------:R-:W-:-:S00]  /*0520*/  NOP ;  /* 0x0000000000007918 */ /* 0x000fc00000000000 */
        /* <DEDUP_REMOVED lines=13> */
.L_x_1:


//--------------------- .nv.global.init           --------------------------
	.section	.nv.global.init,"aw",@progbits
.nv.global.init:
	.type		_$_str,@object
	.size		_$_str,(_$_str_$_2 - _$_str)
_$_str:
        /*0000*/ 	.byte	0x5f, 0x5f, 0x43, 0x55, 0x44, 0x41, 0x5f, 0x46, 0x54, 0x5a, 0x00
	.type		_$_str_$_2,@object
	.size		_$_str_$_2,(.L_1 - _$_str_$_2)
_$_str_$_2:
        /*000b*/ 	.byte	0x5f, 0x5f, 0x43, 0x55, 0x44, 0x41, 0x5f, 0x50, 0x52, 0x45, 0x43, 0x5f, 0x53, 0x51, 0x52, 0x54
        /*001b*/ 	.byte	0x00
.L_1:


//--------------------- .nv.constant0.triton_poi_fused__native_batch_norm_legit_no_training_convolution_hardtanh_46 --------------------------
	.section	.nv.constant0.triton_poi_fused__native_batch_norm_legit_no_training_convolution_hardtanh_46,"a",@progbits
	.sectionflags	@""
	.align	4
.nv.constant0.triton_poi_fused__native_batch_norm_legit_no_training_convolution_hardtanh_46:
	.zero		588
